//
// Generated by NVIDIA NVVM Compiler
//
// Compiler Build ID: CL-36424714
// Cuda compilation tools, release 13.0, V13.0.88
// Based on NVVM 20.0.0
//

.version 9.0
.target sm_100
.address_size 64

	// .globl	_Z10vectorCopyPKiPii

.visible .entry _Z10vectorCopyPKiPii(
	.param .u64 .ptr .align 1 _Z10vectorCopyPKiPii_param_0,
	.param .u64 .ptr .align 1 _Z10vectorCopyPKiPii_param_1,
	.param .u32 _Z10vectorCopyPKiPii_param_2
)
{
	.reg .pred 	%p<2>;
	.reg .b32 	%r<7>;
	.reg .b64 	%rd<8>;

	ld.param.u64 	%rd1, [_Z10vectorCopyPKiPii_param_0];
	ld.param.u64 	%rd2, [_Z10vectorCopyPKiPii_param_1];
	ld.param.u32 	%r2, [_Z10vectorCopyPKiPii_param_2];
	mov.u32 	%r3, %ntid.x;
	mov.u32 	%r4, %ctaid.x;
	mov.u32 	%r5, %tid.x;
	mad.lo.s32 	%r1, %r3, %r4, %r5;
	setp.ge.s32 	%p1, %r1, %r2;
	@%p1 bra 	$L__BB0_2;
	cvta.to.global.u64 	%rd3, %rd1;
	cvta.to.global.u64 	%rd4, %rd2;
	mul.wide.s32 	%rd5, %r1, 4;
	add.s64 	%rd6, %rd3, %rd5;
	ld.global.u32 	%r6, [%rd6];
	add.s64 	%rd7, %rd4, %rd5;
	st.global.u32 	[%rd7], %r6;
$L__BB0_2:
	ret;

}


// ===== COMPILED SASS (sm_100) =====

	.target	sm_100

	.elftype	@"ET_EXEC"


//--------------------- .note.nv.tkinfo           --------------------------
	.section	.note.nv.tkinfo,"",@"SHT_NOTE"
	.sectionflags	@"SHF_NOTE_NV_TKINFO"
	.tkinfo
        /*0018*/ 	.word	0x00000002
        /*0030*/ 	.string	""
        /*0030*/ 	.string	"ptxas"
        /*0030*/ 	.string	"Cuda compilation tools, release 13.0, V13.0.88"
        /*0030*/ 	.string	"Build cuda_13.0.r13.0/compiler.36424714_0"
        /*0030*/ 	.string	"-arch sm_100 -m 64 "



//--------------------- .note.nv.cuinfo           --------------------------
	.section	.note.nv.cuinfo,"",@"SHT_NOTE"
	.sectionflags	@"SHF_NOTE_NV_CUINFO"
        /*0018*/ 	.short	0x0002
        /*001a*/ 	.short	0x0064
        /*001c*/ 	.short	0x0082
	.zero		2


//--------------------- .nv.info                  --------------------------
	.section	.nv.info,"",@"SHT_CUDA_INFO"
	.align	4


	//----- nvinfo : EIATTR_REGCOUNT
	.align		4
        /*0000*/ 	.byte	0x04, 0x2f
        /*0002*/ 	.short	(.L_1 - .L_0)
	.align		4
.L_0:
        /*0004*/ 	.word	index@(_Z10vectorCopyPKiPii)
        /*0008*/ 	.word	0x0000000a


	//----- nvinfo : EIATTR_FRAME_SIZE
	.align		4
.L_1:
        /*000c*/ 	.byte	0x04, 0x11
        /*000e*/ 	.short	(.L_3 - .L_2)
	.align		4
.L_2:
        /*0010*/ 	.word	index@(_Z10vectorCopyPKiPii)
        /*0014*/ 	.word	0x00000000


	//----- nvinfo : EIATTR_MIN_STACK_SIZE
	.align		4
.L_3:
        /*0018*/ 	.byte	0x04, 0x12
        /*001a*/ 	.short	(.L_5 - .L_4)
	.align		4
.L_4:
        /*001c*/ 	.word	index@(_Z10vectorCopyPKiPii)
        /*0020*/ 	.word	0x00000000
.L_5:


//--------------------- .nv.compat                --------------------------
	.section	.nv.compat,"",@"SHT_CUDA_COMPAT_INFO"
	.align	4
        /*0000*/ 	.byte	0x02, 0x09, 0x00, 0x00, 0x02, 0x02, 0x01, 0x00, 0x02, 0x05, 0x05, 0x00, 0x03, 0x07, 0x01, 0x01
        /*0010*/ 	.byte	0x02, 0x03, 0x00, 0x00, 0x02, 0x06, 0x01, 0x00, 0x04, 0x0b, 0x08, 0x00, 0x09, 0x00, 0x00, 0x00
        /*0020*/ 	.byte	0x00, 0x00, 0x00, 0x00


//--------------------- .nv.info._Z10vectorCopyPKiPii --------------------------
	.section	.nv.info._Z10vectorCopyPKiPii,"",@"SHT_CUDA_INFO"
	.sectionflags	@""
	.align	4


	//----- nvinfo : EIATTR_CUDA_API_VERSION
	.align		4
        /*0000*/ 	.byte	0x04, 0x37
        /*0002*/ 	.short	(.L_7 - .L_6)
.L_6:
        /*0004*/ 	.word	0x00000082


	//----- nvinfo : EIATTR_KPARAM_INFO
	.align		4
.L_7:
        /*0008*/ 	.byte	0x04, 0x17
        /*000a*/ 	.short	(.L_9 - .L_8)
.L_8:
        /*000c*/ 	.word	0x00000000
        /*0010*/ 	.short	0x0002
        /*0012*/ 	.short	0x0010
        /*0014*/ 	.byte	0x00, 0xf0, 0x11, 0x00


	//----- nvinfo : EIATTR_KPARAM_INFO
	.align		4
.L_9:
        /*0018*/ 	.byte	0x04, 0x17
        /*001a*/ 	.short	(.L_11 - .L_10)
.L_10:
        /*001c*/ 	.word	0x00000000
        /*0020*/ 	.short	0x0001
        /*0022*/ 	.short	0x0008
        /*0024*/ 	.byte	0x00, 0xf5, 0x21, 0x00


	//----- nvinfo : EIATTR_KPARAM_INFO
	.align		4
.L_11:
        /*0028*/ 	.byte	0x04, 0x17
        /*002a*/ 	.short	(.L_13 - .L_12)
.L_12:
        /*002c*/ 	.word	0x00000000
        /*0030*/ 	.short	0x0000
        /*0032*/ 	.short	0x0000
        /*0034*/ 	.byte	0x00, 0xf5, 0x21, 0x00


	//----- nvinfo : EIATTR_SPARSE_MMA_MASK
	.align		4
.L_13:
        /*0038*/ 	.byte	0x03, 0x50
        /*003a*/ 	.short	0x0000


	//----- nvinfo : EIATTR_MAXREG_COUNT
	.align		4
        /*003c*/ 	.byte	0x03, 0x1b
        /*003e*/ 	.short	0x00ff


	//----- nvinfo : EIATTR_MERCURY_ISA_VERSION
	.align		4
        /*0040*/ 	.byte	0x03, 0x5f
        /*0042*/ 	.short	0x0101


	//----- nvinfo : EIATTR_VRC_CTA_INIT_COUNT
	.align		4
        /*0044*/ 	.byte	0x02, 0x4a
	.zero		1
	.zero		1


	//----- nvinfo : EIATTR_EXIT_INSTR_OFFSETS
	.align		4
        /*0048*/ 	.byte	0x04, 0x1c
        /*004a*/ 	.short	(.L_15 - .L_14)


	//   ....[0]....
.L_14:
        /*004c*/ 	.word	0x00000070


	//   ....[1]....
        /*0050*/ 	.word	0x000000f0


	//----- nvinfo : EIATTR_CBANK_PARAM_SIZE
	.align		4
.L_15:
        /*0054*/ 	.byte	0x03, 0x19
        /*0056*/ 	.short	0x0014


	//----- nvinfo : EIATTR_PARAM_CBANK
	.align		4
        /*0058*/ 	.byte	0x04, 0x0a
        /*005a*/ 	.short	(.L_17 - .L_16)
	.align		4
.L_16:
        /*005c*/ 	.word	index@(.nv.constant0._Z10vectorCopyPKiPii)
        /*0060*/ 	.short	0x0380
        /*0062*/ 	.short	0x0014


	//----- nvinfo : EIATTR_SW_WAR
	.align		4
.L_17:
        /*0064*/ 	.byte	0x04, 0x36
        /*0066*/ 	.short	(.L_19 - .L_18)
.L_18:
        /*0068*/ 	.word	0x00000008
.L_19:


//--------------------- .nv.callgraph             --------------------------
	.section	.nv.callgraph,"",@"SHT_CUDA_CALLGRAPH"
	.align	4
	.sectionentsize	8
	.align		4
        /*0000*/ 	.word	0x00000000
	.align		4
        /*0004*/ 	.word	0xffffffff
	.align		4
        /*0008*/ 	.word	0x00000000
	.align		4
        /*000c*/ 	.word	0xfffffffe
	.align		4
        /*0010*/ 	.word	0x00000000
	.align		4
        /*0014*/ 	.word	0xfffffffd
	.align		4
        /*0018*/ 	.word	0x00000000
	.align		4
        /*001c*/ 	.word	0xfffffffc


//--------------------- .text._Z10vectorCopyPKiPii --------------------------
	.section	.text._Z10vectorCopyPKiPii,"ax",@progbits
	.align	128
        .global         _Z10vectorCopyPKiPii
        .type           _Z10vectorCopyPKiPii,@function
        .size           _Z10vectorCopyPKiPii,(.L_x_1 - _Z10vectorCopyPKiPii)
        .other          _Z10vectorCopyPKiPii,@"STO_CUDA_ENTRY STV_DEFAULT"
_Z10vectorCopyPKiPii:
.text._Z10vectorCopyPKiPii:
[----:B------:R-:W-:Y:S01]  /*0000*/  LDC R1, c[0x0][0x37c] ;  /* 0x0000df00ff017b82 */ /* 0x000fe20000000800 */
[----:B------:R-:W0:Y:S01]  /*0010*/  S2R R7, SR_CTAID.X ;  /* 0x0000000000077919 */ /* 0x000e220000002500 */
[----:B------:R-:W0:Y:S01]  /*0020*/  LDCU UR4, c[0x0][0x360] ;  /* 0x00006c00ff0477ac */ /* 0x000e220008000800 */
[----:B------:R-:W0:Y:S01]  /*0030*/  S2R R0, SR_TID.X ;  /* 0x0000000000007919 */ /* 0x000e220000002100 */
[----:B------:R-:W1:Y:S01]  /*0040*/  LDCU UR5, c[0x0][0x390] ;  /* 0x00007200ff0577ac */ /* 0x000e620008000800 */
[----:B0-----:R-:W-:-:S05]  /*0050*/  IMAD R7, R7, UR4, R0 ;  /* 0x0000000407077c24 */ /* 0x001fca000f8e0200 */
[----:B-1----:R-:W-:-:S13]  /*0060*/  ISETP.GE.AND P0, PT, R7, UR5, PT ;  /* 0x0000000507007c0c */ /* 0x002fda000bf06270 */
[----:B------:R-:W-:Y:S05]  /*0070*/  @P0 EXIT ;  /* 0x000000000000094d */ /* 0x000fea0003800000 */
[----:B------:R-:W0:Y:S01]  /*0080*/  LDC.64 R2, c[0x0][0x380] ;  /* 0x0000e000ff027b82 */ /* 0x000e220000000a00 */
[----:B------:R-:W1:Y:S07]  /*0090*/  LDCU.64 UR4, c[0x0][0x358] ;  /* 0x00006b00ff0477ac */ /* 0x000e6e0008000a00 */
[----:B------:R-:W2:Y:S01]  /*00a0*/  LDC.64 R4, c[0x0][0x388] ;  /* 0x0000e200ff047b82 */ /* 0x000ea20000000a00 */
[----:B0-----:R-:W-:-:S06]  /*00b0*/  IMAD.WIDE R2, R7, 0x4, R2 ;  /* 0x0000000407027825 */ /* 0x001fcc00078e0202 */
[----:B-1----:R-:W3:Y:S01]  /*00c0*/  LDG.E R3, desc[UR4][R2.64] ;  /* 0x0000000402037981 */ /* 0x002ee2000c1e1900 */
[----:B--2---:R-:W-:-:S05]  /*00d0*/  IMAD.WIDE R4, R7, 0x4, R4 ;  /* 0x0000000407047825 */ /* 0x004fca00078e0204 */
[----:B---3--:R-:W-:Y:S01]  /*00e0*/  STG.E desc[UR4][R4.64], R3 ;  /* 0x0000000304007986 */ /* 0x008fe2000c101904 */
[----:B------:R-:W-:Y:S05]  /*00f0*/  EXIT ;  /* 0x000000000000794d */ /* 0x000fea0003800000 */
.L_x_0:
[----:B------:R-:W-:-:S00]  /*0100*/  BRA `(.L_x_0) ;  /* 0xfffffffc00fc7947 */ /* 0x000fc0000383ffff */
[----:B------:R-:W-:-:S00]  /*0110*/  NOP ;  /* 0x0000000000007918 */ /* 0x000fc00000000000 */
        /* <DEDUP_REMOVED lines=14> */
.L_x_1:


//--------------------- .nv.shared.reserved.0     --------------------------
	.section	.nv.shared.reserved.0,"aw",@nobits
	.weak		__nv_reservedSMEM_offset_0_alias
	.size		__nv_reservedSMEM_offset_0_alias, 0, 64
	.other		__nv_reservedSMEM_offset_0_alias,@"STO_CUDA_RESERVED_SHARED STV_DEFAULT"
__nv_reservedSMEM_offset_0_alias:
	.zero		0
	.zero		64


//--------------------- .nv.constant0._Z10vectorCopyPKiPii --------------------------
	.section	.nv.constant0._Z10vectorCopyPKiPii,"a",@progbits
	.sectionflags	@""
	.align	4
.nv.constant0._Z10vectorCopyPKiPii:
	.zero		916


//--------------------- SYMBOLS --------------------------

	.type		.nv.reservedSmem.offset0,@object
	.size		.nv.reservedSmem.offset0,0x4
